//
// Generated by NVIDIA NVVM Compiler
//
// Compiler Build ID: CL-36424714
// Cuda compilation tools, release 13.0, V13.0.88
// Based on NVVM 20.0.0
//

.version 9.0
.target sm_100
.address_size 64

	// .globl	_Z6conv2dPiS_S_ii
// _ZZ6conv2dPiS_S_iiE3shm has been demoted

.visible .entry _Z6conv2dPiS_S_ii(
	.param .u64 .ptr .align 1 _Z6conv2dPiS_S_ii_param_0,
	.param .u64 .ptr .align 1 _Z6conv2dPiS_S_ii_param_1,
	.param .u64 .ptr .align 1 _Z6conv2dPiS_S_ii_param_2,
	.param .u32 _Z6conv2dPiS_S_ii_param_3,
	.param .u32 _Z6conv2dPiS_S_ii_param_4
)
{
	.reg .pred 	%p<23>;
	.reg .b32 	%r<125>;
	.reg .b64 	%rd<25>;
	// demoted variable
	.shared .align 4 .b8 _ZZ6conv2dPiS_S_iiE3shm[1024];
	ld.param.u64 	%rd3, [_Z6conv2dPiS_S_ii_param_0];
	ld.param.u64 	%rd2, [_Z6conv2dPiS_S_ii_param_1];
	ld.param.u64 	%rd4, [_Z6conv2dPiS_S_ii_param_2];
	ld.param.u32 	%r41, [_Z6conv2dPiS_S_ii_param_3];
	ld.param.u32 	%r39, [_Z6conv2dPiS_S_ii_param_4];
	cvta.to.global.u64 	%rd1, %rd4;
	cvta.to.global.u64 	%rd5, %rd3;
	mov.u32 	%r42, %ctaid.y;
	mov.u32 	%r43, %ntid.y;
	mov.u32 	%r44, %tid.y;
	mad.lo.s32 	%r45, %r42, %r43, %r44;
	mov.u32 	%r46, %ctaid.x;
	mov.u32 	%r47, %ntid.x;
	mov.u32 	%r48, %tid.x;
	mad.lo.s32 	%r49, %r46, %r47, %r48;
	shr.u32 	%r50, %r39, 31;
	add.s32 	%r51, %r39, %r50;
	shr.s32 	%r52, %r51, 1;
	sub.s32 	%r1, %r44, %r52;
	sub.s32 	%r2, %r48, %r52;
	mad.lo.s32 	%r3, %r41, %r45, %r49;
	mul.wide.s32 	%rd6, %r3, 4;
	add.s64 	%rd7, %rd5, %rd6;
	ld.global.u32 	%r53, [%rd7];
	shl.b32 	%r54, %r44, 6;
	mov.u32 	%r55, _ZZ6conv2dPiS_S_iiE3shm;
	add.s32 	%r56, %r55, %r54;
	shl.b32 	%r57, %r48, 2;
	add.s32 	%r58, %r56, %r57;
	st.shared.u32 	[%r58], %r53;
	bar.sync 	0;
	setp.lt.s32 	%p1, %r39, 1;
	mov.b32 	%r115, 0;
	@%p1 bra 	$L__BB0_29;
	and.b32  	%r4, %r39, 3;
	and.b32  	%r5, %r39, 2147483644;
	mov.b32 	%r110, 0;
	mov.u32 	%r115, %r110;
$L__BB0_2:
	setp.lt.u32 	%p2, %r39, 4;
	add.s32 	%r8, %r110, %r2;
	shl.b32 	%r62, %r8, 2;
	add.s32 	%r9, %r55, %r62;
	mov.b32 	%r119, 0;
	@%p2 bra 	$L__BB0_17;
	mov.b32 	%r112, 0;
$L__BB0_4:
	setp.gt.u32 	%p3, %r8, 15;
	@%p3 bra 	$L__BB0_7;
	add.s32 	%r12, %r112, %r1;
	setp.gt.u32 	%p4, %r12, 15;
	@%p4 bra 	$L__BB0_7;
	shl.b32 	%r65, %r12, 6;
	add.s32 	%r66, %r9, %r65;
	ld.shared.u32 	%r67, [%r66];
	mad.lo.s32 	%r68, %r112, %r39, %r110;
	mul.wide.u32 	%rd8, %r68, 4;
	add.s64 	%rd9, %rd1, %rd8;
	ld.global.u32 	%r69, [%rd9];
	mad.lo.s32 	%r115, %r69, %r67, %r115;
$L__BB0_7:
	setp.gt.u32 	%p5, %r8, 15;
	add.s32 	%r15, %r112, 1;
	@%p5 bra 	$L__BB0_10;
	add.s32 	%r70, %r15, %r1;
	setp.gt.u32 	%p6, %r70, 15;
	@%p6 bra 	$L__BB0_10;
	add.s32 	%r71, %r112, %r1;
	shl.b32 	%r72, %r71, 6;
	add.s32 	%r73, %r9, %r72;
	ld.shared.u32 	%r74, [%r73+64];
	mad.lo.s32 	%r75, %r15, %r39, %r110;
	mul.wide.u32 	%rd10, %r75, 4;
	add.s64 	%rd11, %rd1, %rd10;
	ld.global.u32 	%r76, [%rd11];
	mad.lo.s32 	%r115, %r76, %r74, %r115;
$L__BB0_10:
	setp.gt.u32 	%p7, %r8, 15;
	add.s32 	%r18, %r112, 2;
	@%p7 bra 	$L__BB0_13;
	add.s32 	%r77, %r18, %r1;
	setp.gt.u32 	%p8, %r77, 15;
	@%p8 bra 	$L__BB0_13;
	add.s32 	%r78, %r112, %r1;
	shl.b32 	%r79, %r78, 6;
	add.s32 	%r80, %r9, %r79;
	ld.shared.u32 	%r81, [%r80+128];
	mad.lo.s32 	%r82, %r18, %r39, %r110;
	mul.wide.u32 	%rd12, %r82, 4;
	add.s64 	%rd13, %rd1, %rd12;
	ld.global.u32 	%r83, [%rd13];
	mad.lo.s32 	%r115, %r83, %r81, %r115;
$L__BB0_13:
	setp.gt.u32 	%p9, %r8, 15;
	add.s32 	%r21, %r112, 3;
	@%p9 bra 	$L__BB0_16;
	add.s32 	%r84, %r21, %r1;
	setp.gt.u32 	%p10, %r84, 15;
	@%p10 bra 	$L__BB0_16;
	add.s32 	%r85, %r112, %r1;
	shl.b32 	%r86, %r85, 6;
	add.s32 	%r87, %r9, %r86;
	ld.shared.u32 	%r88, [%r87+192];
	mad.lo.s32 	%r89, %r21, %r39, %r110;
	mul.wide.u32 	%rd14, %r89, 4;
	add.s64 	%rd15, %rd1, %rd14;
	ld.global.u32 	%r90, [%rd15];
	mad.lo.s32 	%r115, %r90, %r88, %r115;
$L__BB0_16:
	add.s32 	%r112, %r112, 4;
	setp.ne.s32 	%p11, %r112, %r5;
	mov.u32 	%r119, %r5;
	@%p11 bra 	$L__BB0_4;
$L__BB0_17:
	setp.eq.s32 	%p12, %r4, 0;
	@%p12 bra 	$L__BB0_28;
	setp.gt.u32 	%p13, %r8, 15;
	@%p13 bra 	$L__BB0_21;
	add.s32 	%r28, %r119, %r1;
	setp.gt.u32 	%p14, %r28, 15;
	@%p14 bra 	$L__BB0_21;
	shl.b32 	%r91, %r28, 6;
	add.s32 	%r92, %r9, %r91;
	ld.shared.u32 	%r93, [%r92];
	mad.lo.s32 	%r94, %r119, %r39, %r110;
	mul.wide.u32 	%rd16, %r94, 4;
	add.s64 	%rd17, %rd1, %rd16;
	ld.global.u32 	%r95, [%rd17];
	mad.lo.s32 	%r115, %r95, %r93, %r115;
$L__BB0_21:
	setp.eq.s32 	%p15, %r4, 1;
	add.s32 	%r31, %r119, 1;
	@%p15 bra 	$L__BB0_28;
	setp.gt.u32 	%p16, %r8, 15;
	@%p16 bra 	$L__BB0_25;
	add.s32 	%r96, %r31, %r1;
	setp.gt.u32 	%p17, %r96, 15;
	@%p17 bra 	$L__BB0_25;
	add.s32 	%r97, %r119, %r1;
	shl.b32 	%r98, %r97, 6;
	add.s32 	%r99, %r9, %r98;
	ld.shared.u32 	%r100, [%r99+64];
	mad.lo.s32 	%r101, %r31, %r39, %r110;
	mul.wide.u32 	%rd18, %r101, 4;
	add.s64 	%rd19, %rd1, %rd18;
	ld.global.u32 	%r102, [%rd19];
	mad.lo.s32 	%r115, %r102, %r100, %r115;
$L__BB0_25:
	setp.gt.u32 	%p18, %r8, 15;
	setp.eq.s32 	%p19, %r4, 2;
	add.s32 	%r34, %r119, 2;
	or.pred  	%p20, %p19, %p18;
	@%p20 bra 	$L__BB0_28;
	add.s32 	%r103, %r34, %r1;
	setp.gt.u32 	%p21, %r103, 15;
	@%p21 bra 	$L__BB0_28;
	add.s32 	%r104, %r119, %r1;
	shl.b32 	%r105, %r104, 6;
	add.s32 	%r106, %r9, %r105;
	ld.shared.u32 	%r107, [%r106+128];
	mad.lo.s32 	%r108, %r34, %r39, %r110;
	mul.wide.u32 	%rd20, %r108, 4;
	add.s64 	%rd21, %rd1, %rd20;
	ld.global.u32 	%r109, [%rd21];
	mad.lo.s32 	%r115, %r109, %r107, %r115;
$L__BB0_28:
	add.s32 	%r110, %r110, 1;
	setp.ne.s32 	%p22, %r110, %r39;
	@%p22 bra 	$L__BB0_2;
$L__BB0_29:
	cvta.to.global.u64 	%rd22, %rd2;
	add.s64 	%rd24, %rd22, %rd6;
	st.global.u32 	[%rd24], %r115;
	ret;

}


// ===== COMPILED SASS (sm_100) =====

	.target	sm_100

	.elftype	@"ET_EXEC"


//--------------------- .note.nv.tkinfo           --------------------------
	.section	.note.nv.tkinfo,"",@"SHT_NOTE"
	.sectionflags	@"SHF_NOTE_NV_TKINFO"
	.tkinfo
        /*0018*/ 	.word	0x00000002
        /*0030*/ 	.string	""
        /*0030*/ 	.string	"ptxas"
        /*0030*/ 	.string	"Cuda compilation tools, release 13.0, V13.0.88"
        /*0030*/ 	.string	"Build cuda_13.0.r13.0/compiler.36424714_0"
        /*0030*/ 	.string	"-arch sm_100 -m 64 "



//--------------------- .note.nv.cuinfo           --------------------------
	.section	.note.nv.cuinfo,"",@"SHT_NOTE"
	.sectionflags	@"SHF_NOTE_NV_CUINFO"
        /*0018*/ 	.short	0x0002
        /*001a*/ 	.short	0x0064
        /*001c*/ 	.short	0x0082
	.zero		2


//--------------------- .nv.info                  --------------------------
	.section	.nv.info,"",@"SHT_CUDA_INFO"
	.align	4


	//----- nvinfo : EIATTR_REGCOUNT
	.align		4
        /*0000*/ 	.byte	0x04, 0x2f
        /*0002*/ 	.short	(.L_1 - .L_0)
	.align		4
.L_0:
        /*0004*/ 	.word	index@(_Z6conv2dPiS_S_ii)
        /*0008*/ 	.word	0x0000001b


	//----- nvinfo : EIATTR_FRAME_SIZE
	.align		4
.L_1:
        /*000c*/ 	.byte	0x04, 0x11
        /*000e*/ 	.short	(.L_3 - .L_2)
	.align		4
.L_2:
        /*0010*/ 	.word	index@(_Z6conv2dPiS_S_ii)
        /*0014*/ 	.word	0x00000000


	//----- nvinfo : EIATTR_MIN_STACK_SIZE
	.align		4
.L_3:
        /*0018*/ 	.byte	0x04, 0x12
        /*001a*/ 	.short	(.L_5 - .L_4)
	.align		4
.L_4:
        /*001c*/ 	.word	index@(_Z6conv2dPiS_S_ii)
        /*0020*/ 	.word	0x00000000
.L_5:


//--------------------- .nv.compat                --------------------------
	.section	.nv.compat,"",@"SHT_CUDA_COMPAT_INFO"
	.align	4
        /*0000*/ 	.byte	0x02, 0x09, 0x00, 0x00, 0x02, 0x02, 0x01, 0x00, 0x02, 0x05, 0x05, 0x00, 0x03, 0x07, 0x01, 0x01
        /*0010*/ 	.byte	0x02, 0x03, 0x00, 0x00, 0x02, 0x06, 0x01, 0x00, 0x04, 0x0b, 0x08, 0x00, 0x09, 0x00, 0x00, 0x00
        /*0020*/ 	.byte	0x00, 0x00, 0x00, 0x00


//--------------------- .nv.info._Z6conv2dPiS_S_ii --------------------------
	.section	.nv.info._Z6conv2dPiS_S_ii,"",@"SHT_CUDA_INFO"
	.sectionflags	@""
	.align	4


	//----- nvinfo : EIATTR_CUDA_API_VERSION
	.align		4
        /*0000*/ 	.byte	0x04, 0x37
        /*0002*/ 	.short	(.L_7 - .L_6)
.L_6:
        /*0004*/ 	.word	0x00000082


	//----- nvinfo : EIATTR_KPARAM_INFO
	.align		4
.L_7:
        /*0008*/ 	.byte	0x04, 0x17
        /*000a*/ 	.short	(.L_9 - .L_8)
.L_8:
        /*000c*/ 	.word	0x00000000
        /*0010*/ 	.short	0x0004
        /*0012*/ 	.short	0x001c
        /*0014*/ 	.byte	0x00, 0xf0, 0x11, 0x00


	//----- nvinfo : EIATTR_KPARAM_INFO
	.align		4
.L_9:
        /*0018*/ 	.byte	0x04, 0x17
        /*001a*/ 	.short	(.L_11 - .L_10)
.L_10:
        /*001c*/ 	.word	0x00000000
        /*0020*/ 	.short	0x0003
        /*0022*/ 	.short	0x0018
        /*0024*/ 	.byte	0x00, 0xf0, 0x11, 0x00


	//----- nvinfo : EIATTR_KPARAM_INFO
	.align		4
.L_11:
        /*0028*/ 	.byte	0x04, 0x17
        /*002a*/ 	.short	(.L_13 - .L_12)
.L_12:
        /*002c*/ 	.word	0x00000000
        /*0030*/ 	.short	0x0002
        /*0032*/ 	.short	0x0010
        /*0034*/ 	.byte	0x00, 0xf5, 0x21, 0x00


	//----- nvinfo : EIATTR_KPARAM_INFO
	.align		4
.L_13:
        /*0038*/ 	.byte	0x04, 0x17
        /*003a*/ 	.short	(.L_15 - .L_14)
.L_14:
        /*003c*/ 	.word	0x00000000
        /*0040*/ 	.short	0x0001
        /*0042*/ 	.short	0x0008
        /*0044*/ 	.byte	0x00, 0xf5, 0x21, 0x00


	//----- nvinfo : EIATTR_KPARAM_INFO
	.align		4
.L_15:
        /*0048*/ 	.byte	0x04, 0x17
        /*004a*/ 	.short	(.L_17 - .L_16)
.L_16:
        /*004c*/ 	.word	0x00000000
        /*0050*/ 	.short	0x0000
        /*0052*/ 	.short	0x0000
        /*0054*/ 	.byte	0x00, 0xf5, 0x21, 0x00


	//----- nvinfo : EIATTR_SPARSE_MMA_MASK
	.align		4
.L_17:
        /*0058*/ 	.byte	0x03, 0x50
        /*005a*/ 	.short	0x0000


	//----- nvinfo : EIATTR_MAXREG_COUNT
	.align		4
        /*005c*/ 	.byte	0x03, 0x1b
        /*005e*/ 	.short	0x00ff


	//----- nvinfo : EIATTR_NUM_BARRIERS
	.align		4
        /*0060*/ 	.byte	0x02, 0x4c
        /*0062*/ 	.byte	0x01
	.zero		1


	//----- nvinfo : EIATTR_MERCURY_ISA_VERSION
	.align		4
        /*0064*/ 	.byte	0x03, 0x5f
        /*0066*/ 	.short	0x0101


	//----- nvinfo : EIATTR_VRC_CTA_INIT_COUNT
	.align		4
        /*0068*/ 	.byte	0x02, 0x4a
	.zero		1
	.zero		1


	//----- nvinfo : EIATTR_EXIT_INSTR_OFFSETS
	.align		4
        /*006c*/ 	.byte	0x04, 0x1c
        /*006e*/ 	.short	(.L_19 - .L_18)


	//   ....[0]....
.L_18:
        /*0070*/ 	.word	0x00000930


	//----- nvinfo : EIATTR_CRS_STACK_SIZE
	.align		4
.L_19:
        /*0074*/ 	.byte	0x04, 0x1e
        /*0076*/ 	.short	(.L_21 - .L_20)
.L_20:
        /*0078*/ 	.word	0x00000000


	//----- nvinfo : EIATTR_CBANK_PARAM_SIZE
	.align		4
.L_21:
        /*007c*/ 	.byte	0x03, 0x19
        /*007e*/ 	.short	0x0020


	//----- nvinfo : EIATTR_PARAM_CBANK
	.align		4
        /*0080*/ 	.byte	0x04, 0x0a
        /*0082*/ 	.short	(.L_23 - .L_22)
	.align		4
.L_22:
        /*0084*/ 	.word	index@(.nv.constant0._Z6conv2dPiS_S_ii)
        /*0088*/ 	.short	0x0380
        /*008a*/ 	.short	0x0020


	//----- nvinfo : EIATTR_SW_WAR
	.align		4
.L_23:
        /*008c*/ 	.byte	0x04, 0x36
        /*008e*/ 	.short	(.L_25 - .L_24)
.L_24:
        /*0090*/ 	.word	0x00000008
.L_25:


//--------------------- .nv.callgraph             --------------------------
	.section	.nv.callgraph,"",@"SHT_CUDA_CALLGRAPH"
	.align	4
	.sectionentsize	8
	.align		4
        /*0000*/ 	.word	0x00000000
	.align		4
        /*0004*/ 	.word	0xffffffff
	.align		4
        /*0008*/ 	.word	0x00000000
	.align		4
        /*000c*/ 	.word	0xfffffffe
	.align		4
        /*0010*/ 	.word	0x00000000
	.align		4
        /*0014*/ 	.word	0xfffffffd
	.align		4
        /*0018*/ 	.word	0x00000000
	.align		4
        /*001c*/ 	.word	0xfffffffc


//--------------------- .text._Z6conv2dPiS_S_ii   --------------------------
	.section	.text._Z6conv2dPiS_S_ii,"ax",@progbits
	.align	128
        .global         _Z6conv2dPiS_S_ii
        .type           _Z6conv2dPiS_S_ii,@function
        .size           _Z6conv2dPiS_S_ii,(.L_x_10 - _Z6conv2dPiS_S_ii)
        .other          _Z6conv2dPiS_S_ii,@"STO_CUDA_ENTRY STV_DEFAULT"
_Z6conv2dPiS_S_ii:
.text._Z6conv2dPiS_S_ii:
[----:B------:R-:W-:Y:S01]  /*0000*/  LDC R1, c[0x0][0x37c] ;  /* 0x0000df00ff017b82 */ /* 0x000fe20000000800 */
[----:B------:R-:W0:Y:S07]  /*0010*/  S2R R10, SR_TID.Y ;  /* 0x00000000000a7919 */ /* 0x000e2e0000002200 */
[----:B------:R-:W0:Y:S01]  /*0020*/  LDC R7, c[0x0][0x364] ;  /* 0x0000d900ff077b82 */ /* 0x000e220000000800 */
[----:B------:R-:W1:Y:S01]  /*0030*/  LDCU.64 UR6, c[0x0][0x358] ;  /* 0x00006b00ff0677ac */ /* 0x000e620008000a00 */
[----:B------:R-:W2:Y:S06]  /*0040*/  S2R R11, SR_TID.X ;  /* 0x00000000000b7919 */ /* 0x000eac0000002100 */
[----:B------:R-:W0:Y:S08]  /*0050*/  S2UR UR4, SR_CTAID.Y ;  /* 0x00000000000479c3 */ /* 0x000e300000002600 */
[----:B------:R-:W2:Y:S08]  /*0060*/  S2UR UR5, SR_CTAID.X ;  /* 0x00000000000579c3 */ /* 0x000eb00000002500 */
[----:B------:R-:W2:Y:S08]  /*0070*/  LDC R0, c[0x0][0x360] ;  /* 0x0000d800ff007b82 */ /* 0x000eb00000000800 */
[----:B------:R-:W3:Y:S01]  /*0080*/  LDC.64 R2, c[0x0][0x398] ;  /* 0x0000e600ff027b82 */ /* 0x000ee20000000a00 */
[----:B0-----:R-:W-:-:S07]  /*0090*/  IMAD R7, R7, UR4, R10 ;  /* 0x0000000407077c24 */ /* 0x001fce000f8e020a */
[----:B------:R-:W0:Y:S01]  /*00a0*/  LDC.64 R4, c[0x0][0x380] ;  /* 0x0000e000ff047b82 */ /* 0x000e220000000a00 */
[----:B--2---:R-:W-:-:S04]  /*00b0*/  IMAD R0, R0, UR5, R11 ;  /* 0x0000000500007c24 */ /* 0x004fc8000f8e020b */
[----:B---3--:R-:W-:-:S04]  /*00c0*/  IMAD R0, R7, R2, R0 ;  /* 0x0000000207007224 */ /* 0x008fc800078e0200 */
[----:B0-----:R-:W-:-:S06]  /*00d0*/  IMAD.WIDE R4, R0, 0x4, R4 ;  /* 0x0000000400047825 */ /* 0x001fcc00078e0204 */
[----:B-1----:R-:W2:Y:S01]  /*00e0*/  LDG.E R4, desc[UR6][R4.64] ;  /* 0x0000000604047981 */ /* 0x002ea2000c1e1900 */
[----:B------:R-:W0:Y:S01]  /*00f0*/  S2UR UR5, SR_CgaCtaId ;  /* 0x00000000000579c3 */ /* 0x000e220000008800 */
[----:B------:R-:W-:Y:S01]  /*0100*/  UMOV UR4, 0x400 ;  /* 0x0000040000047882 */ /* 0x000fe20000000000 */
[----:B------:R-:W-:Y:S01]  /*0110*/  ISETP.GE.AND P0, PT, R3, 0x1, PT ;  /* 0x000000010300780c */ /* 0x000fe20003f06270 */
[----:B------:R-:W-:Y:S01]  /*0120*/  IMAD.MOV.U32 R12, RZ, RZ, RZ ;  /* 0x000000ffff0c7224 */ /* 0x000fe200078e00ff */
[----:B0-----:R-:W-:-:S06]  /*0130*/  ULEA UR5, UR5, UR4, 0x18 ;  /* 0x0000000405057291 */ /* 0x001fcc000f8ec0ff */
[----:B------:R-:W-:-:S04]  /*0140*/  LEA R2, R10, UR5, 0x6 ;  /* 0x000000050a027c11 */ /* 0x000fc8000f8e30ff */
[----:B------:R-:W-:Y:S02]  /*0150*/  LEA R7, R11, R2, 0x2 ;  /* 0x000000020b077211 */ /* 0x000fe400078e10ff */
[----:B------:R-:W-:-:S04]  /*0160*/  LEA.HI R2, R3, R3, RZ, 0x1 ;  /* 0x0000000303027211 */ /* 0x000fc800078f08ff */
[----:B------:R-:W-:-:S04]  /*0170*/  SHF.R.S32.HI R2, RZ, 0x1, R2 ;  /* 0x00000001ff027819 */ /* 0x000fc80000011402 */
[----:B------:R-:W-:Y:S01]  /*0180*/  IADD3 R11, PT, PT, -R2, R11, RZ ;  /* 0x0000000b020b7210 */ /* 0x000fe20007ffe1ff */
[----:B------:R-:W-:Y:S01]  /*0190*/  IMAD.IADD R10, R10, 0x1, -R2 ;  /* 0x000000010a0a7824 */ /* 0x000fe200078e0a02 */
[----:B--2---:R0:W-:Y:S01]  /*01a0*/  STS [R7], R4 ;  /* 0x0000000407007388 */ /* 0x0041e20000000800 */
[----:B------:R-:W-:Y:S06]  /*01b0*/  BAR.SYNC.DEFER_BLOCKING 0x0 ;  /* 0x0000000000007b1d */ /* 0x000fec0000010000 */
[----:B------:R-:W-:Y:S05]  /*01c0*/  @!P0 BRA `(.L_x_0) ;  /* 0x0000000400cc8947 */ /* 0x000fea0003800000 */
[----:B------:R-:W-:Y:S01]  /*01d0*/  HFMA2 R12, -RZ, RZ, 0, 0 ;  /* 0x00000000ff0c7431 */ /* 0x000fe200000001ff */
[C---:B------:R-:W-:Y:S01]  /*01e0*/  LOP3.LUT R16, R3.reuse, 0x3, RZ, 0xc0, !PT ;  /* 0x0000000303107812 */ /* 0x040fe200078ec0ff */
[----:B------:R-:W-:Y:S01]  /*01f0*/  UMOV UR4, URZ ;  /* 0x000000ff00047c82 */ /* 0x000fe20008000000 */
[----:B------:R-:W-:-:S07]  /*0200*/  LOP3.LUT R14, R3, 0x7ffffffc, RZ, 0xc0, !PT ;  /* 0x7ffffffc030e7812 */ /* 0x000fce00078ec0ff */
.L_x_8:
[----:B------:R-:W1:Y:S01]  /*0210*/  LDCU UR8, c[0x0][0x39c] ;  /* 0x00007380ff0877ac */ /* 0x000e620008000800 */
[----:B------:R-:W-:Y:S01]  /*0220*/  VIADD R18, R11, UR4 ;  /* 0x000000040b127c36 */ /* 0x000fe20008000000 */
[----:B------:R-:W-:-:S04]  /*0230*/  MOV R3, RZ ;  /* 0x000000ff00037202 */ /* 0x000fc80000000f00 */
[----:B------:R-:W-:Y:S01]  /*0240*/  LEA R13, R18, UR5, 0x2 ;  /* 0x00000005120d7c11 */ /* 0x000fe2000f8e10ff */
[----:B-1----:R-:W-:-:S09]  /*0250*/  UISETP.GE.U32.AND UP0, UPT, UR8, 0x4, UPT ;  /* 0x000000040800788c */ /* 0x002fd2000bf06070 */
[----:B------:R-:W-:Y:S05]  /*0260*/  BRA.U !UP0, `(.L_x_1) ;  /* 0x0000000108e47547 */ /* 0x000fea000b800000 */
[----:B------:R-:W1:Y:S01]  /*0270*/  LDC R15, c[0x0][0x39c] ;  /* 0x0000e700ff0f7b82 */ /* 0x000e620000000800 */
[----:B------:R-:W-:Y:S01]  /*0280*/  ISETP.GT.U32.AND P1, PT, R18, 0xf, PT ;  /* 0x0000000f1200780c */ /* 0x000fe20003f24070 */
[----:B------:R-:W-:-:S06]  /*0290*/  IMAD.MOV.U32 R17, RZ, RZ, RZ ;  /* 0x000000ffff117224 */ /* 0x000fcc00078e00ff */
[----:B------:R-:W2:Y:S06]  /*02a0*/  LDC.64 R2, c[0x0][0x390] ;  /* 0x0000e400ff027b82 */ /* 0x000eac0000000a00 */
.L_x_4:
[C---:B------:R-:W-:Y:S01]  /*02b0*/  IADD3 R19, PT, PT, R17.reuse, 0x1, RZ ;  /* 0x0000000111137810 */ /* 0x040fe20007ffe0ff */
[C---:B------:R-:W-:Y:S01]  /*02c0*/  VIADD R21, R17.reuse, 0x2 ;  /* 0x0000000211157836 */ /* 0x040fe20000000000 */
[----:B------:R-:W-:Y:S02]  /*02d0*/  IADD3 R23, PT, PT, R17, 0x3, RZ ;  /* 0x0000000311177810 */ /* 0x000fe40007ffe0ff */
[----:B------:R-:W-:Y:S01]  /*02e0*/  ISETP.GT.U32.AND P0, PT, R18, 0xf, PT ;  /* 0x0000000f1200780c */ /* 0x000fe20003f04070 */
[C---:B0-----:R-:W-:Y:S01]  /*02f0*/  IMAD.IADD R4, R10.reuse, 0x1, R19 ;  /* 0x000000010a047824 */ /* 0x041fe200078e0213 */
[C---:B------:R-:W-:Y:S01]  /*0300*/  IADD3 R5, PT, PT, R10.reuse, R21, RZ ;  /* 0x000000150a057210 */ /* 0x040fe20007ffe0ff */
[----:B------:R-:W-:-:S03]  /*0310*/  IMAD.IADD R6, R10, 0x1, R23 ;  /* 0x000000010a067824 */ /* 0x000fc600078e0217 */
[----:B------:R-:W-:Y:S02]  /*0320*/  ISETP.GT.U32.OR P2, PT, R4, 0xf, P0 ;  /* 0x0000000f0400780c */ /* 0x000fe40000744470 */
[----:B------:R-:W-:Y:S02]  /*0330*/  ISETP.GT.U32.OR P3, PT, R5, 0xf, P0 ;  /* 0x0000000f0500780c */ /* 0x000fe40000764470 */
[----:B------:R-:W-:-:S09]  /*0340*/  ISETP.GT.U32.OR P0, PT, R6, 0xf, P0 ;  /* 0x0000000f0600780c */ /* 0x000fd20000704470 */
[----:B------:R-:W0:Y:S08]  /*0350*/  @!P2 LDC R20, c[0x0][0x39c] ;  /* 0x0000e700ff14ab82 */ /* 0x000e300000000800 */
[----:B------:R-:W3:Y:S08]  /*0360*/  @!P3 LDC R22, c[0x0][0x39c] ;  /* 0x0000e700ff16bb82 */ /* 0x000ef00000000800 */
[----:B------:R-:W4:Y:S08]  /*0370*/  @!P0 LDC R24, c[0x0][0x39c] ;  /* 0x0000e700ff188b82 */ /* 0x000f300000000800 */
[----:B------:R-:W1:Y:S01]  /*0380*/  @!P2 LDC.64 R6, c[0x0][0x390] ;  /* 0x0000e400ff06ab82 */ /* 0x000e620000000a00 */
[----:B0-----:R-:W-:-:S07]  /*0390*/  @!P2 IMAD R19, R19, R20, UR4 ;  /* 0x000000041313ae24 */ /* 0x001fce000f8e0214 */
[----:B------:R-:W0:Y:S01]  /*03a0*/  @!P3 LDC.64 R8, c[0x0][0x390] ;  /* 0x0000e400ff08bb82 */ /* 0x000e220000000a00 */
[----:B---3--:R-:W-:-:S07]  /*03b0*/  @!P3 IMAD R21, R21, R22, UR4 ;  /* 0x000000041515be24 */ /* 0x008fce000f8e0216 */
[----:B------:R-:W3:Y:S01]  /*03c0*/  @!P0 LDC.64 R4, c[0x0][0x390] ;  /* 0x0000e400ff048b82 */ /* 0x000ee20000000a00 */
[----:B----4-:R-:W-:Y:S02]  /*03d0*/  @!P0 IMAD R23, R23, R24, UR4 ;  /* 0x0000000417178e24 */ /* 0x010fe4000f8e0218 */
[----:B-1----:R-:W-:-:S06]  /*03e0*/  @!P2 IMAD.WIDE.U32 R6, R19, 0x4, R6 ;  /* 0x000000041306a825 */ /* 0x002fcc00078e0006 */
[----:B------:R1:W5:Y:S01]  /*03f0*/  @!P2 LDG.E R7, desc[UR6][R6.64] ;  /* 0x000000060607a981 */ /* 0x000362000c1e1900 */
[----:B0-----:R-:W-:-:S06]  /*0400*/  @!P3 IMAD.WIDE.U32 R8, R21, 0x4, R8 ;  /* 0x000000041508b825 */ /* 0x001fcc00078e0008 */
[----:B------:R1:W5:Y:S01]  /*0410*/  @!P3 LDG.E R9, desc[UR6][R8.64] ;  /* 0x000000060809b981 */ /* 0x000362000c1e1900 */
[----:B---3--:R-:W-:-:S05]  /*0420*/  @!P0 IMAD.WIDE.U32 R4, R23, 0x4, R4 ;  /* 0x0000000417048825 */ /* 0x008fca00078e0004 */
[----:B------:R1:W5:Y:S01]  /*0430*/  @!P0 LDG.E R19, desc[UR6][R4.64] ;  /* 0x0000000604138981 */ /* 0x000362000c1e1900 */
[CC--:B------:R-:W-:Y:S01]  /*0440*/  @!P2 IADD3 R20, PT, PT, R10.reuse, R17.reuse, RZ ;  /* 0x000000110a14a210 */ /* 0x0c0fe20007ffe0ff */
[C---:B------:R-:W-:Y:S01]  /*0450*/  @!P3 IMAD.IADD R22, R10.reuse, 0x1, R17 ;  /* 0x000000010a16b824 */ /* 0x040fe200078e0211 */
[----:B------:R-:W-:-:S03]  /*0460*/  @!P0 IADD3 R24, PT, PT, R10, R17, RZ ;  /* 0x000000110a188210 */ /* 0x000fc60007ffe0ff */
[--C-:B------:R-:W-:Y:S01]  /*0470*/  @!P2 IMAD R20, R20, 0x40, R13.reuse ;  /* 0x000000401414a824 */ /* 0x100fe200078e020d */
[----:B------:R-:W-:Y:S01]  /*0480*/  @!P3 LEA R22, R22, R13, 0x6 ;  /* 0x0000000d1616b211 */ /* 0x000fe200078e30ff */
[----:B------:R-:W-:-:S04]  /*0490*/  @!P0 IMAD R23, R24, 0x40, R13 ;  /* 0x0000004018178824 */ /* 0x000fc800078e020d */
[----:B------:R-:W0:Y:S04]  /*04a0*/  @!P2 LDS R20, [R20+0x40] ;  /* 0x000040001414a984 */ /* 0x000e280000000800 */
[----:B------:R-:W3:Y:S04]  /*04b0*/  @!P3 LDS R22, [R22+0x80] ;  /* 0x000080001616b984 */ /* 0x000ee80000000800 */
[----:B------:R-:W4:Y:S01]  /*04c0*/  @!P0 LDS R23, [R23+0xc0] ;  /* 0x0000c00017178984 */ /* 0x000f220000000800 */
[----:B------:R-:W-:Y:S04]  /*04d0*/  BSSY.RECONVERGENT B0, `(.L_x_2) ;  /* 0x000000b000007945 */ /* 0x000fe80003800200 */
[----:B-1----:R-:W-:Y:S05]  /*04e0*/  @P1 BRA `(.L_x_3) ;  /* 0x0000000000241947 */ /* 0x002fea0003800000 */
[----:B------:R-:W-:-:S04]  /*04f0*/  IADD3 R6, PT, PT, R10, R17, RZ ;  /* 0x000000110a067210 */ /* 0x000fc80007ffe0ff */
[----:B------:R-:W-:-:S13]  /*0500*/  ISETP.GT.U32.AND P4, PT, R6, 0xf, PT ;  /* 0x0000000f0600780c */ /* 0x000fda0003f84070 */
[----:B------:R-:W-:Y:S05]  /*0510*/  @P4 BRA `(.L_x_3) ;  /* 0x0000000000184947 */ /* 0x000fea0003800000 */
[----:B------:R-:W-:-:S04]  /*0520*/  IMAD R5, R17, R15, UR4 ;  /* 0x0000000411057e24 */ /* 0x000fc8000f8e020f */
[----:B--2---:R-:W-:-:S06]  /*0530*/  IMAD.WIDE.U32 R4, R5, 0x4, R2 ;  /* 0x0000000405047825 */ /* 0x004fcc00078e0002 */
[----:B------:R-:W2:Y:S01]  /*0540*/  LDG.E R4, desc[UR6][R4.64] ;  /* 0x0000000604047981 */ /* 0x000ea2000c1e1900 */
[----:B------:R-:W-:-:S05]  /*0550*/  LEA R6, R6, R13, 0x6 ;  /* 0x0000000d06067211 */ /* 0x000fca00078e30ff */
[----:B------:R-:W2:Y:S02]  /*0560*/  LDS R21, [R6] ;  /* 0x0000000006157984 */ /* 0x000ea40000000800 */
[----:B--2---:R-:W-:-:S07]  /*0570*/  IMAD R12, R21, R4, R12 ;  /* 0x00000004150c7224 */ /* 0x004fce00078e020c */
.L_x_3:
[----:B------:R-:W-:Y:S05]  /*0580*/  BSYNC.RECONVERGENT B0 ;  /* 0x0000000000007941 */ /* 0x000fea0003800200 */
.L_x_2:
[----:B------:R-:W-:Y:S02]  /*0590*/  VIADD R17, R17, 0x4 ;  /* 0x0000000411117836 */ /* 0x000fe40000000000 */
[----:B0----5:R-:W-:-:S03]  /*05a0*/  @!P2 IMAD R12, R20, R7, R12 ;  /* 0x00000007140ca224 */ /* 0x021fc600078e020c */
[----:B------:R-:W-:Y:S01]  /*05b0*/  ISETP.NE.AND P2, PT, R17, R14, PT ;  /* 0x0000000e1100720c */ /* 0x000fe20003f45270 */
[----:B---3--:R-:W-:-:S04]  /*05c0*/  @!P3 IMAD R12, R22, R9, R12 ;  /* 0x00000009160cb224 */ /* 0x008fc800078e020c */
[----:B----4-:R-:W-:-:S08]  /*05d0*/  @!P0 IMAD R12, R23, R19, R12 ;  /* 0x00000013170c8224 */ /* 0x010fd000078e020c */
[----:B------:R-:W-:Y:S05]  /*05e0*/  @P2 BRA `(.L_x_4) ;  /* 0xfffffffc00302947 */ /* 0x000fea000383ffff */
[----:B--2---:R-:W-:-:S07]  /*05f0*/  MOV R3, R14 ;  /* 0x0000000e00037202 */ /* 0x004fce0000000f00 */
.L_x_1:
[----:B------:R-:W-:-:S13]  /*0600*/  ISETP.NE.AND P0, PT, R16, RZ, PT ;  /* 0x000000ff1000720c */ /* 0x000fda0003f05270 */
[----:B------:R-:W-:Y:S05]  /*0610*/  @!P0 BRA `(.L_x_5) ;  /* 0x0000000000a88947 */ /* 0x000fea0003800000 */
[----:B------:R-:W-:Y:S01]  /*0620*/  ISETP.GT.U32.AND P1, PT, R18, 0xf, PT ;  /* 0x0000000f1200780c */ /* 0x000fe20003f24070 */
[----:B------:R-:W-:Y:S01]  /*0630*/  BSSY.RECONVERGENT B0, `(.L_x_6) ;  /* 0x000000e000007945 */ /* 0x000fe20003800200 */
[----:B------:R-:W-:-:S11]  /*0640*/  ISETP.NE.AND P2, PT, R16, 0x1, PT ;  /* 0x000000011000780c */ /* 0x000fd60003f45270 */
[----:B------:R-:W-:Y:S05]  /*0650*/  @P1 BRA `(.L_x_7) ;  /* 0x00000000002c1947 */ /* 0x000fea0003800000 */
[----:B------:R-:W-:-:S04]  /*0660*/  IADD3 R2, PT, PT, R10, R3, RZ ;  /* 0x000000030a027210 */ /* 0x000fc80007ffe0ff */
[----:B------:R-:W-:-:S13]  /*0670*/  ISETP.GT.U32.AND P0, PT, R2, 0xf, PT ;  /* 0x0000000f0200780c */ /* 0x000fda0003f04070 */
[----:B------:R-:W-:Y:S05]  /*0680*/  @P0 BRA `(.L_x_7) ;  /* 0x0000000000200947 */ /* 0x000fea0003800000 */
[----:B------:R-:W1:Y:S08]  /*0690*/  LDC R6, c[0x0][0x39c] ;  /* 0x0000e700ff067b82 */ /* 0x000e700000000800 */
[----:B0-----:R-:W0:Y:S01]  /*06a0*/  LDC.64 R4, c[0x0][0x390] ;  /* 0x0000e400ff047b82 */ /* 0x001e220000000a00 */
[----:B-1----:R-:W-:-:S04]  /*06b0*/  IMAD R7, R3, R6, UR4 ;  /* 0x0000000403077e24 */ /* 0x002fc8000f8e0206 */
[----:B0-----:R-:W-:-:S06]  /*06c0*/  IMAD.WIDE.U32 R4, R7, 0x4, R4 ;  /* 0x0000000407047825 */ /* 0x001fcc00078e0004 */
[----:B------:R-:W2:Y:S01]  /*06d0*/  LDG.E R4, desc[UR6][R4.64] ;  /* 0x0000000604047981 */ /* 0x000ea2000c1e1900 */
[----:B------:R-:W-:-:S05]  /*06e0*/  IMAD R2, R2, 0x40, R13 ;  /* 0x0000004002027824 */ /* 0x000fca00078e020d */
[----:B------:R-:W2:Y:S02]  /*06f0*/  LDS R7, [R2] ;  /* 0x0000000002077984 */ /* 0x000ea40000000800 */
[----:B--2---:R-:W-:-:S07]  /*0700*/  IMAD R12, R7, R4, R12 ;  /* 0x00000004070c7224 */ /* 0x004fce00078e020c */
.L_x_7:
[----:B------:R-:W-:Y:S05]  /*0710*/  BSYNC.RECONVERGENT B0 ;  /* 0x0000000000007941 */ /* 0x000fea0003800200 */
.L_x_6:
[----:B------:R-:W-:Y:S05]  /*0720*/  @!P2 BRA `(.L_x_5) ;  /* 0x000000000064a947 */ /* 0x000fea0003800000 */
[C---:B------:R-:W-:Y:S02]  /*0730*/  IADD3 R9, PT, PT, R3.reuse, 0x1, RZ ;  /* 0x0000000103097810 */ /* 0x040fe40007ffe0ff */
[----:B------:R-:W-:Y:S02]  /*0740*/  IADD3 R15, PT, PT, R3, 0x2, RZ ;  /* 0x00000002030f7810 */ /* 0x000fe40007ffe0ff */
[----:B------:R-:W-:Y:S01]  /*0750*/  ISETP.EQ.OR P0, PT, R16, 0x2, P1 ;  /* 0x000000021000780c */ /* 0x000fe20000f02670 */
[C---:B------:R-:W-:Y:S01]  /*0760*/  IMAD.IADD R2, R10.reuse, 0x1, R9 ;  /* 0x000000010a027824 */ /* 0x040fe200078e0209 */
[----:B0-----:R-:W-:-:S04]  /*0770*/  IADD3 R4, PT, PT, R10, R15, RZ ;  /* 0x0000000f0a047210 */ /* 0x001fc80007ffe0ff */
[----:B------:R-:W-:Y:S02]  /*0780*/  ISETP.GT.U32.OR P1, PT, R2, 0xf, P1 ;  /* 0x0000000f0200780c */ /* 0x000fe40000f24470 */
[----:B------:R-:W-:-:S11]  /*0790*/  ISETP.GT.U32.OR P0, PT, R4, 0xf, P0 ;  /* 0x0000000f0400780c */ /* 0x000fd60000704470 */
[----:B------:R-:W0:Y:S08]  /*07a0*/  @!P1 LDC R2, c[0x0][0x39c] ;  /* 0x0000e700ff029b82 */ /* 0x000e300000000800 */
[----:B------:R-:W1:Y:S08]  /*07b0*/  @!P0 LDC R8, c[0x0][0x39c] ;  /* 0x0000e700ff088b82 */ /* 0x000e700000000800 */
[----:B------:R-:W2:Y:S08]  /*07c0*/  @!P1 LDC.64 R6, c[0x0][0x390] ;  /* 0x0000e400ff069b82 */ /* 0x000eb00000000a00 */
[----:B------:R-:W3:Y:S01]  /*07d0*/  @!P0 LDC.64 R4, c[0x0][0x390] ;  /* 0x0000e400ff048b82 */ /* 0x000ee20000000a00 */
[----:B0-----:R-:W-:-:S02]  /*07e0*/  @!P1 IMAD R9, R9, R2, UR4 ;  /* 0x0000000409099e24 */ /* 0x001fc4000f8e0202 */
[----:B-1----:R-:W-:Y:S02]  /*07f0*/  @!P0 IMAD R15, R15, R8, UR4 ;  /* 0x000000040f0f8e24 */ /* 0x002fe4000f8e0208 */
[----:B--2---:R-:W-:-:S06]  /*0800*/  @!P1 IMAD.WIDE.U32 R6, R9, 0x4, R6 ;  /* 0x0000000409069825 */ /* 0x004fcc00078e0006 */
[----:B------:R-:W2:Y:S01]  /*0810*/  @!P1 LDG.E R6, desc[UR6][R6.64] ;  /* 0x0000000606069981 */ /* 0x000ea2000c1e1900 */
[----:B---3--:R-:W-:-:S06]  /*0820*/  @!P0 IMAD.WIDE.U32 R4, R15, 0x4, R4 ;  /* 0x000000040f048825 */ /* 0x008fcc00078e0004 */
[----:B------:R-:W3:Y:S01]  /*0830*/  @!P0 LDG.E R4, desc[UR6][R4.64] ;  /* 0x0000000604048981 */ /* 0x000ee2000c1e1900 */
[C---:B------:R-:W-:Y:S01]  /*0840*/  @!P1 IADD3 R2, PT, PT, R10.reuse, R3, RZ ;  /* 0x000000030a029210 */ /* 0x040fe20007ffe0ff */
[----:B------:R-:W-:-:S03]  /*0850*/  @!P0 IMAD.IADD R8, R10, 0x1, R3 ;  /* 0x000000010a088824 */ /* 0x000fc600078e0203 */
[-C--:B------:R-:W-:Y:S02]  /*0860*/  @!P1 LEA R2, R2, R13.reuse, 0x6 ;  /* 0x0000000d02029211 */ /* 0x080fe400078e30ff */
[----:B------:R-:W-:-:S03]  /*0870*/  @!P0 LEA R8, R8, R13, 0x6 ;  /* 0x0000000d08088211 */ /* 0x000fc600078e30ff */
[----:B------:R-:W2:Y:S04]  /*0880*/  @!P1 LDS R3, [R2+0x40] ;  /* 0x0000400002039984 */ /* 0x000ea80000000800 */
[----:B------:R-:W3:Y:S01]  /*0890*/  @!P0 LDS R9, [R8+0x80] ;  /* 0x0000800008098984 */ /* 0x000ee20000000800 */
[----:B--2---:R-:W-:-:S04]  /*08a0*/  @!P1 IMAD R12, R3, R6, R12 ;  /* 0x00000006030c9224 */ /* 0x004fc800078e020c */
[----:B---3--:R-:W-:-:S07]  /*08b0*/  @!P0 IMAD R12, R9, R4, R12 ;  /* 0x00000004090c8224 */ /* 0x008fce00078e020c */
.L_x_5:
[----:B------:R-:W1:Y:S01]  /*08c0*/  LDCU UR8, c[0x0][0x39c] ;  /* 0x00007380ff0877ac */ /* 0x000e620008000800 */
[----:B------:R-:W-:-:S04]  /*08d0*/  UIADD3 UR4, UPT, UPT, UR4, 0x1, URZ ;  /* 0x0000000104047890 */ /* 0x000fc8000fffe0ff */
[----:B-1----:R-:W-:-:S09]  /*08e0*/  UISETP.NE.AND UP0, UPT, UR4, UR8, UPT ;  /* 0x000000080400728c */ /* 0x002fd2000bf05270 */
[----:B------:R-:W-:Y:S05]  /*08f0*/  BRA.U UP0, `(.L_x_8) ;  /* 0xfffffff900447547 */ /* 0x000fea000b83ffff */
.L_x_0:
[----:B------:R-:W1:Y:S02]  /*0900*/  LDC.64 R2, c[0x0][0x388] ;  /* 0x0000e200ff027b82 */ /* 0x000e640000000a00 */
[----:B-1----:R-:W-:-:S05]  /*0910*/  IMAD.WIDE R2, R0, 0x4, R2 ;  /* 0x0000000400027825 */ /* 0x002fca00078e0202 */
[----:B------:R-:W-:Y:S01]  /*0920*/  STG.E desc[UR6][R2.64], R12 ;  /* 0x0000000c02007986 */ /* 0x000fe2000c101906 */
[----:B------:R-:W-:Y:S05]  /*0930*/  EXIT ;  /* 0x000000000000794d */ /* 0x000fea0003800000 */
.L_x_9:
[----:B------:R-:W-:-:S00]  /*0940*/  BRA `(.L_x_9) ;  /* 0xfffffffc00fc7947 */ /* 0x000fc0000383ffff */
[----:B------:R-:W-:-:S00]  /*0950*/  NOP ;  /* 0x0000000000007918 */ /* 0x000fc00000000000 */
        /* <DEDUP_REMOVED lines=10> */
.L_x_10:


//--------------------- .nv.shared._Z6conv2dPiS_S_ii --------------------------
	.section	.nv.shared._Z6conv2dPiS_S_ii,"aw",@nobits
	.sectionflags	@""
	.align	4
.nv.shared._Z6conv2dPiS_S_ii:
	.zero		2048


//--------------------- .nv.shared.reserved.0     --------------------------
	.section	.nv.shared.reserved.0,"aw",@nobits
	.weak		__nv_reservedSMEM_offset_0_alias
	.size		__nv_reservedSMEM_offset_0_alias, 0, 64
	.other		__nv_reservedSMEM_offset_0_alias,@"STO_CUDA_RESERVED_SHARED STV_DEFAULT"
__nv_reservedSMEM_offset_0_alias:
	.zero		0
	.zero		64


//--------------------- .nv.constant0._Z6conv2dPiS_S_ii --------------------------
	.section	.nv.constant0._Z6conv2dPiS_S_ii,"a",@progbits
	.sectionflags	@""
	.align	4
.nv.constant0._Z6conv2dPiS_S_ii:
	.zero		928


//--------------------- SYMBOLS --------------------------

	.type		.nv.reservedSmem.offset0,@object
	.size		.nv.reservedSmem.offset0,0x4
	.type		.nv.reservedSmem.cap,@object
	.size		.nv.reservedSmem.cap,0x4
